//
// Generated by NVIDIA NVVM Compiler
//
// Compiler Build ID: CL-36424714
// Cuda compilation tools, release 13.0, V13.0.88
// Based on NVVM 20.0.0
//

.version 9.0
.target sm_100
.address_size 64

	// .globl	_Z4sortPciS_

.visible .entry _Z4sortPciS_(
	.param .u64 .ptr .align 1 _Z4sortPciS__param_0,
	.param .u32 _Z4sortPciS__param_1,
	.param .u64 .ptr .align 1 _Z4sortPciS__param_2
)
{
	.reg .pred 	%p<85>;
	.reg .b16 	%rs<76>;
	.reg .b32 	%r<85>;
	.reg .b64 	%rd<24>;

	ld.param.u64 	%rd8, [_Z4sortPciS__param_0];
	ld.param.u32 	%r24, [_Z4sortPciS__param_1];
	ld.param.u64 	%rd7, [_Z4sortPciS__param_2];
	cvta.to.global.u64 	%rd1, %rd8;
	mov.u32 	%r1, %tid.x;
	setp.gt.s32 	%p1, %r24, 0;
	@%p1 bra 	$L__BB0_2;
	cvt.u64.u32 	%rd10, %r1;
	add.s64 	%rd11, %rd1, %rd10;
	ld.global.u8 	%rs75, [%rd11];
	mov.b64 	%rd23, 0;
	bra.uni 	$L__BB0_14;
$L__BB0_2:
	cvt.u64.u32 	%rd12, %r1;
	add.s64 	%rd13, %rd1, %rd12;
	ld.global.s8 	%rs75, [%rd13];
	and.b32  	%r2, %r24, 7;
	setp.lt.u32 	%p2, %r24, 8;
	mov.b32 	%r84, 0;
	mov.u32 	%r80, %r84;
	@%p2 bra 	$L__BB0_5;
	and.b32  	%r80, %r24, 2147483640;
	add.s64 	%rd22, %rd1, 3;
	mov.b32 	%r84, 0;
	cvt.s16.s8 	%rs9, %rs75;
	and.b16  	%rs10, %rs75, 255;
	mov.u32 	%r74, %r84;
$L__BB0_4:
	.pragma "nounroll";
	ld.global.u8 	%rs4, [%rd22+-3];
	cvt.s16.s8 	%rs7, %rs4;
	setp.lt.s16 	%p3, %rs7, %rs9;
	setp.eq.s16 	%p4, %rs4, %rs10;
	setp.lt.u32 	%p5, %r74, %r1;
	and.pred  	%p6, %p4, %p5;
	or.pred  	%p7, %p3, %p6;
	selp.u32 	%r29, 1, 0, %p7;
	add.s32 	%r30, %r84, %r29;
	ld.global.u8 	%rs11, [%rd22+-2];
	cvt.s16.s8 	%rs14, %rs11;
	setp.lt.s16 	%p8, %rs14, %rs9;
	setp.eq.s16 	%p9, %rs11, %rs10;
	add.s32 	%r31, %r74, 1;
	setp.lt.u32 	%p10, %r31, %r1;
	and.pred  	%p11, %p9, %p10;
	or.pred  	%p12, %p8, %p11;
	selp.u32 	%r32, 1, 0, %p12;
	add.s32 	%r33, %r30, %r32;
	ld.global.u8 	%rs15, [%rd22+-1];
	cvt.s16.s8 	%rs18, %rs15;
	setp.lt.s16 	%p13, %rs18, %rs9;
	setp.eq.s16 	%p14, %rs15, %rs10;
	add.s32 	%r34, %r74, 2;
	setp.lt.u32 	%p15, %r34, %r1;
	and.pred  	%p16, %p14, %p15;
	or.pred  	%p17, %p13, %p16;
	selp.u32 	%r35, 1, 0, %p17;
	add.s32 	%r36, %r33, %r35;
	ld.global.u8 	%rs19, [%rd22];
	cvt.s16.s8 	%rs22, %rs19;
	setp.lt.s16 	%p18, %rs22, %rs9;
	setp.eq.s16 	%p19, %rs19, %rs10;
	add.s32 	%r37, %r74, 3;
	setp.lt.u32 	%p20, %r37, %r1;
	and.pred  	%p21, %p19, %p20;
	or.pred  	%p22, %p18, %p21;
	selp.u32 	%r38, 1, 0, %p22;
	add.s32 	%r39, %r36, %r38;
	ld.global.u8 	%rs23, [%rd22+1];
	cvt.s16.s8 	%rs25, %rs23;
	setp.lt.s16 	%p23, %rs25, %rs9;
	setp.eq.s16 	%p24, %rs23, %rs10;
	add.s32 	%r40, %r74, 4;
	setp.lt.u32 	%p25, %r40, %r1;
	and.pred  	%p26, %p24, %p25;
	or.pred  	%p27, %p23, %p26;
	selp.u32 	%r41, 1, 0, %p27;
	add.s32 	%r42, %r39, %r41;
	ld.global.u8 	%rs26, [%rd22+2];
	cvt.s16.s8 	%rs29, %rs26;
	setp.lt.s16 	%p28, %rs29, %rs9;
	setp.eq.s16 	%p29, %rs26, %rs10;
	add.s32 	%r43, %r74, 5;
	setp.lt.u32 	%p30, %r43, %r1;
	and.pred  	%p31, %p29, %p30;
	or.pred  	%p32, %p28, %p31;
	selp.u32 	%r44, 1, 0, %p32;
	add.s32 	%r45, %r42, %r44;
	ld.global.u8 	%rs30, [%rd22+3];
	cvt.s16.s8 	%rs33, %rs30;
	setp.lt.s16 	%p33, %rs33, %rs9;
	setp.eq.s16 	%p34, %rs30, %rs10;
	add.s32 	%r46, %r74, 6;
	setp.lt.u32 	%p35, %r46, %r1;
	and.pred  	%p36, %p34, %p35;
	or.pred  	%p37, %p33, %p36;
	selp.u32 	%r47, 1, 0, %p37;
	add.s32 	%r48, %r45, %r47;
	ld.global.u8 	%rs34, [%rd22+4];
	cvt.s16.s8 	%rs37, %rs34;
	setp.lt.s16 	%p38, %rs37, %rs9;
	setp.eq.s16 	%p39, %rs34, %rs10;
	add.s32 	%r49, %r74, 7;
	setp.lt.u32 	%p40, %r49, %r1;
	and.pred  	%p41, %p39, %p40;
	or.pred  	%p42, %p38, %p41;
	selp.u32 	%r50, 1, 0, %p42;
	add.s32 	%r84, %r48, %r50;
	add.s64 	%rd22, %rd22, 8;
	add.s32 	%r74, %r74, 8;
	setp.ne.s32 	%p43, %r74, %r80;
	@%p43 bra 	$L__BB0_4;
$L__BB0_5:
	setp.eq.s32 	%p44, %r2, 0;
	@%p44 bra 	$L__BB0_13;
	and.b32  	%r11, %r24, 3;
	setp.lt.u32 	%p45, %r2, 4;
	@%p45 bra 	$L__BB0_8;
	cvt.u64.u32 	%rd14, %r80;
	add.s64 	%rd15, %rd1, %rd14;
	ld.global.u8 	%rs38, [%rd15];
	cvt.s16.s8 	%rs41, %rs38;
	cvt.s16.s8 	%rs43, %rs75;
	setp.lt.s16 	%p46, %rs41, %rs43;
	and.b16  	%rs44, %rs75, 255;
	setp.eq.s16 	%p47, %rs38, %rs44;
	setp.lt.u32 	%p48, %r80, %r1;
	and.pred  	%p49, %p47, %p48;
	or.pred  	%p50, %p46, %p49;
	selp.u32 	%r54, 1, 0, %p50;
	add.s32 	%r55, %r84, %r54;
	add.s32 	%r56, %r80, 1;
	ld.global.u8 	%rs45, [%rd15+1];
	cvt.s16.s8 	%rs48, %rs45;
	setp.lt.s16 	%p51, %rs48, %rs43;
	setp.eq.s16 	%p52, %rs45, %rs44;
	setp.lt.u32 	%p53, %r56, %r1;
	and.pred  	%p54, %p52, %p53;
	or.pred  	%p55, %p51, %p54;
	selp.u32 	%r57, 1, 0, %p55;
	add.s32 	%r58, %r55, %r57;
	add.s32 	%r59, %r80, 2;
	ld.global.u8 	%rs49, [%rd15+2];
	cvt.s16.s8 	%rs52, %rs49;
	setp.lt.s16 	%p56, %rs52, %rs43;
	setp.eq.s16 	%p57, %rs49, %rs44;
	setp.lt.u32 	%p58, %r59, %r1;
	and.pred  	%p59, %p57, %p58;
	or.pred  	%p60, %p56, %p59;
	selp.u32 	%r60, 1, 0, %p60;
	add.s32 	%r61, %r58, %r60;
	add.s32 	%r62, %r80, 3;
	ld.global.u8 	%rs53, [%rd15+3];
	cvt.s16.s8 	%rs56, %rs53;
	setp.lt.s16 	%p61, %rs56, %rs43;
	setp.eq.s16 	%p62, %rs53, %rs44;
	setp.lt.u32 	%p63, %r62, %r1;
	and.pred  	%p64, %p62, %p63;
	or.pred  	%p65, %p61, %p64;
	selp.u32 	%r63, 1, 0, %p65;
	add.s32 	%r84, %r61, %r63;
	add.s32 	%r80, %r80, 4;
$L__BB0_8:
	setp.eq.s32 	%p66, %r11, 0;
	@%p66 bra 	$L__BB0_13;
	setp.eq.s32 	%p67, %r11, 1;
	@%p67 bra 	$L__BB0_11;
	cvt.u64.u32 	%rd16, %r80;
	add.s64 	%rd17, %rd1, %rd16;
	ld.global.u8 	%rs57, [%rd17];
	cvt.s16.s8 	%rs60, %rs57;
	cvt.s16.s8 	%rs62, %rs75;
	setp.lt.s16 	%p68, %rs60, %rs62;
	and.b16  	%rs63, %rs75, 255;
	setp.eq.s16 	%p69, %rs57, %rs63;
	setp.lt.u32 	%p70, %r80, %r1;
	and.pred  	%p71, %p69, %p70;
	or.pred  	%p72, %p68, %p71;
	selp.u32 	%r66, 1, 0, %p72;
	add.s32 	%r67, %r84, %r66;
	add.s32 	%r68, %r80, 1;
	ld.global.u8 	%rs64, [%rd17+1];
	cvt.s16.s8 	%rs67, %rs64;
	setp.lt.s16 	%p73, %rs67, %rs62;
	setp.eq.s16 	%p74, %rs64, %rs63;
	setp.lt.u32 	%p75, %r68, %r1;
	and.pred  	%p76, %p74, %p75;
	or.pred  	%p77, %p73, %p76;
	selp.u32 	%r69, 1, 0, %p77;
	add.s32 	%r84, %r67, %r69;
	add.s32 	%r80, %r80, 2;
$L__BB0_11:
	and.b32  	%r70, %r24, 1;
	setp.eq.b32 	%p78, %r70, 1;
	not.pred 	%p79, %p78;
	@%p79 bra 	$L__BB0_13;
	cvt.u64.u32 	%rd18, %r80;
	add.s64 	%rd19, %rd1, %rd18;
	ld.global.u8 	%rs68, [%rd19];
	cvt.s16.s8 	%rs71, %rs68;
	cvt.s16.s8 	%rs73, %rs75;
	setp.lt.s16 	%p80, %rs71, %rs73;
	and.b16  	%rs74, %rs75, 255;
	setp.eq.s16 	%p81, %rs68, %rs74;
	setp.lt.u32 	%p82, %r80, %r1;
	and.pred  	%p83, %p81, %p82;
	or.pred  	%p84, %p80, %p83;
	selp.u32 	%r72, 1, 0, %p84;
	add.s32 	%r84, %r84, %r72;
$L__BB0_13:
	cvt.u64.u32 	%rd23, %r84;
$L__BB0_14:
	cvta.to.global.u64 	%rd20, %rd7;
	add.s64 	%rd21, %rd20, %rd23;
	st.global.u8 	[%rd21], %rs75;
	ret;

}


// ===== COMPILED SASS (sm_100) =====

	.target	sm_100

	.elftype	@"ET_EXEC"


//--------------------- .note.nv.tkinfo           --------------------------
	.section	.note.nv.tkinfo,"",@"SHT_NOTE"
	.sectionflags	@"SHF_NOTE_NV_TKINFO"
	.tkinfo
        /*0018*/ 	.word	0x00000002
        /*0030*/ 	.string	""
        /*0030*/ 	.string	"ptxas"
        /*0030*/ 	.string	"Cuda compilation tools, release 13.0, V13.0.88"
        /*0030*/ 	.string	"Build cuda_13.0.r13.0/compiler.36424714_0"
        /*0030*/ 	.string	"-arch sm_100 -m 64 "



//--------------------- .note.nv.cuinfo           --------------------------
	.section	.note.nv.cuinfo,"",@"SHT_NOTE"
	.sectionflags	@"SHF_NOTE_NV_CUINFO"
        /*0018*/ 	.short	0x0002
        /*001a*/ 	.short	0x0064
        /*001c*/ 	.short	0x0082
	.zero		2


//--------------------- .nv.info                  --------------------------
	.section	.nv.info,"",@"SHT_CUDA_INFO"
	.align	4


	//----- nvinfo : EIATTR_REGCOUNT
	.align		4
        /*0000*/ 	.byte	0x04, 0x2f
        /*0002*/ 	.short	(.L_1 - .L_0)
	.align		4
.L_0:
        /*0004*/ 	.word	index@(_Z4sortPciS_)
        /*0008*/ 	.word	0x00000019


	//----- nvinfo : EIATTR_FRAME_SIZE
	.align		4
.L_1:
        /*000c*/ 	.byte	0x04, 0x11
        /*000e*/ 	.short	(.L_3 - .L_2)
	.align		4
.L_2:
        /*0010*/ 	.word	index@(_Z4sortPciS_)
        /*0014*/ 	.word	0x00000000


	//----- nvinfo : EIATTR_MIN_STACK_SIZE
	.align		4
.L_3:
        /*0018*/ 	.byte	0x04, 0x12
        /*001a*/ 	.short	(.L_5 - .L_4)
	.align		4
.L_4:
        /*001c*/ 	.word	index@(_Z4sortPciS_)
        /*0020*/ 	.word	0x00000000
.L_5:


//--------------------- .nv.compat                --------------------------
	.section	.nv.compat,"",@"SHT_CUDA_COMPAT_INFO"
	.align	4
        /*0000*/ 	.byte	0x02, 0x09, 0x00, 0x00, 0x02, 0x02, 0x01, 0x00, 0x02, 0x05, 0x05, 0x00, 0x03, 0x07, 0x01, 0x01
        /*0010*/ 	.byte	0x02, 0x03, 0x00, 0x00, 0x02, 0x06, 0x01, 0x00, 0x04, 0x0b, 0x08, 0x00, 0x09, 0x00, 0x00, 0x00
        /*0020*/ 	.byte	0x00, 0x00, 0x00, 0x00


//--------------------- .nv.info._Z4sortPciS_     --------------------------
	.section	.nv.info._Z4sortPciS_,"",@"SHT_CUDA_INFO"
	.sectionflags	@""
	.align	4


	//----- nvinfo : EIATTR_CUDA_API_VERSION
	.align		4
        /*0000*/ 	.byte	0x04, 0x37
        /*0002*/ 	.short	(.L_7 - .L_6)
.L_6:
        /*0004*/ 	.word	0x00000082


	//----- nvinfo : EIATTR_KPARAM_INFO
	.align		4
.L_7:
        /*0008*/ 	.byte	0x04, 0x17
        /*000a*/ 	.short	(.L_9 - .L_8)
.L_8:
        /*000c*/ 	.word	0x00000000
        /*0010*/ 	.short	0x0002
        /*0012*/ 	.short	0x0010
        /*0014*/ 	.byte	0x00, 0xf5, 0x21, 0x00


	//----- nvinfo : EIATTR_KPARAM_INFO
	.align		4
.L_9:
        /*0018*/ 	.byte	0x04, 0x17
        /*001a*/ 	.short	(.L_11 - .L_10)
.L_10:
        /*001c*/ 	.word	0x00000000
        /*0020*/ 	.short	0x0001
        /*0022*/ 	.short	0x0008
        /*0024*/ 	.byte	0x00, 0xf0, 0x11, 0x00


	//----- nvinfo : EIATTR_KPARAM_INFO
	.align		4
.L_11:
        /*0028*/ 	.byte	0x04, 0x17
        /*002a*/ 	.short	(.L_13 - .L_12)
.L_12:
        /*002c*/ 	.word	0x00000000
        /*0030*/ 	.short	0x0000
        /*0032*/ 	.short	0x0000
        /*0034*/ 	.byte	0x00, 0xf5, 0x21, 0x00


	//----- nvinfo : EIATTR_SPARSE_MMA_MASK
	.align		4
.L_13:
        /*0038*/ 	.byte	0x03, 0x50
        /*003a*/ 	.short	0x0000


	//----- nvinfo : EIATTR_MAXREG_COUNT
	.align		4
        /*003c*/ 	.byte	0x03, 0x1b
        /*003e*/ 	.short	0x00ff


	//----- nvinfo : EIATTR_MERCURY_ISA_VERSION
	.align		4
        /*0040*/ 	.byte	0x03, 0x5f
        /*0042*/ 	.short	0x0101


	//----- nvinfo : EIATTR_VRC_CTA_INIT_COUNT
	.align		4
        /*0044*/ 	.byte	0x02, 0x4a
	.zero		1
	.zero		1


	//----- nvinfo : EIATTR_EXIT_INSTR_OFFSETS
	.align		4
        /*0048*/ 	.byte	0x04, 0x1c
        /*004a*/ 	.short	(.L_15 - .L_14)


	//   ....[0]....
.L_14:
        /*004c*/ 	.word	0x00000c60


	//----- nvinfo : EIATTR_CBANK_PARAM_SIZE
	.align		4
.L_15:
        /*0050*/ 	.byte	0x03, 0x19
        /*0052*/ 	.short	0x0018


	//----- nvinfo : EIATTR_PARAM_CBANK
	.align		4
        /*0054*/ 	.byte	0x04, 0x0a
        /*0056*/ 	.short	(.L_17 - .L_16)
	.align		4
.L_16:
        /*0058*/ 	.word	index@(.nv.constant0._Z4sortPciS_)
        /*005c*/ 	.short	0x0380
        /*005e*/ 	.short	0x0018


	//----- nvinfo : EIATTR_SW_WAR
	.align		4
.L_17:
        /*0060*/ 	.byte	0x04, 0x36
        /*0062*/ 	.short	(.L_19 - .L_18)
.L_18:
        /*0064*/ 	.word	0x00000008
.L_19:


//--------------------- .nv.callgraph             --------------------------
	.section	.nv.callgraph,"",@"SHT_CUDA_CALLGRAPH"
	.align	4
	.sectionentsize	8
	.align		4
        /*0000*/ 	.word	0x00000000
	.align		4
        /*0004*/ 	.word	0xffffffff
	.align		4
        /*0008*/ 	.word	0x00000000
	.align		4
        /*000c*/ 	.word	0xfffffffe
	.align		4
        /*0010*/ 	.word	0x00000000
	.align		4
        /*0014*/ 	.word	0xfffffffd
	.align		4
        /*0018*/ 	.word	0x00000000
	.align		4
        /*001c*/ 	.word	0xfffffffc


//--------------------- .text._Z4sortPciS_        --------------------------
	.section	.text._Z4sortPciS_,"ax",@progbits
	.align	128
        .global         _Z4sortPciS_
        .type           _Z4sortPciS_,@function
        .size           _Z4sortPciS_,(.L_x_8 - _Z4sortPciS_)
        .other          _Z4sortPciS_,@"STO_CUDA_ENTRY STV_DEFAULT"
_Z4sortPciS_:
.text._Z4sortPciS_:
[----:B------:R-:W-:Y:S01]  /*0000*/  LDC R1, c[0x0][0x37c] ;  /* 0x0000df00ff017b82 */ /* 0x000fe20000000800 */
[----:B------:R-:W0:Y:S01]  /*0010*/  LDCU UR6, c[0x0][0x388] ;  /* 0x00007100ff0677ac */ /* 0x000e220008000800 */
[----:B------:R-:W1:Y:S01]  /*0020*/  S2R R4, SR_TID.X ;  /* 0x0000000000047919 */ /* 0x000e620000002100 */
[----:B------:R-:W2:Y:S01]  /*0030*/  LDCU.64 UR12, c[0x0][0x358] ;  /* 0x00006b00ff0c77ac */ /* 0x000ea20008000a00 */
[----:B0-----:R-:W-:-:S09]  /*0040*/  UISETP.GT.AND UP0, UPT, UR6, URZ, UPT ;  /* 0x000000ff0600728c */ /* 0x001fd2000bf04270 */
[----:B--2---:R-:W-:Y:S05]  /*0050*/  BRA.U UP0, `(.L_x_0) ;  /* 0x0000000100187547 */ /* 0x004fea000b800000 */
[----:B------:R-:W1:Y:S02]  /*0060*/  LDCU.64 UR4, c[0x0][0x380] ;  /* 0x00007000ff0477ac */ /* 0x000e640008000a00 */
[----:B-1----:R-:W-:-:S05]  /*0070*/  IADD3 R4, P0, PT, R4, UR4, RZ ;  /* 0x0000000404047c10 */ /* 0x002fca000ff1e0ff */
[----:B------:R-:W-:-:S05]  /*0080*/  IMAD.X R5, RZ, RZ, UR5, P0 ;  /* 0x00000005ff057e24 */ /* 0x000fca00080e06ff */
[----:B------:R0:W5:Y:S01]  /*0090*/  LDG.E.U8 R0, desc[UR12][R4.64] ;  /* 0x0000000c04007981 */ /* 0x000162000c1e1100 */
[----:B------:R-:W-:Y:S01]  /*00a0*/  CS2R R6, SRZ ;  /* 0x0000000000067805 */ /* 0x000fe2000001ff00 */
[----:B------:R-:W-:Y:S06]  /*00b0*/  BRA `(.L_x_1) ;  /* 0x0000000800d87947 */ /* 0x000fec0003800000 */
.L_x_0:
[----:B------:R-:W1:Y:S02]  /*00c0*/  LDCU.64 UR8, c[0x0][0x380] ;  /* 0x00007000ff0877ac */ /* 0x000e640008000a00 */
[----:B-1----:R-:W-:-:S05]  /*00d0*/  IADD3 R2, P0, PT, R4, UR8, RZ ;  /* 0x0000000804027c10 */ /* 0x002fca000ff1e0ff */
[----:B------:R-:W-:-:S05]  /*00e0*/  IMAD.X R3, RZ, RZ, UR9, P0 ;  /* 0x00000009ff037e24 */ /* 0x000fca00080e06ff */
[----:B------:R0:W5:Y:S01]  /*00f0*/  LDG.E.S8 R0, desc[UR12][R2.64] ;  /* 0x0000000c02007981 */ /* 0x000162000c1e1300 */
[----:B------:R-:W-:Y:S01]  /*0100*/  UISETP.GE.U32.AND UP1, UPT, UR6, 0x8, UPT ;  /* 0x000000080600788c */ /* 0x000fe2000bf26070 */
[----:B------:R-:W-:Y:S01]  /*0110*/  IMAD.MOV.U32 R6, RZ, RZ, RZ ;  /* 0x000000ffff067224 */ /* 0x000fe200078e00ff */
[----:B------:R-:W-:Y:S01]  /*0120*/  ULOP3.LUT UR7, UR6, 0x7, URZ, 0xc0, !UPT ;  /* 0x0000000706077892 */ /* 0x000fe2000f8ec0ff */
[----:B------:R-:W-:-:S03]  /*0130*/  UMOV UR4, URZ ;  /* 0x000000ff00047c82 */ /* 0x000fc60008000000 */
[----:B------:R-:W-:-:S03]  /*0140*/  UISETP.NE.AND UP0, UPT, UR7, URZ, UPT ;  /* 0x000000ff0700728c */ /* 0x000fc6000bf05270 */
[----:B0-----:R-:W-:Y:S08]  /*0150*/  BRA.U !UP1, `(.L_x_2) ;  /* 0x0000000509487547 */ /* 0x001ff0000b800000 */
[----:B------:R-:W-:Y:S01]  /*0160*/  UIADD3 UR5, UP1, UPT, UR8, 0x3, URZ ;  /* 0x0000000308057890 */ /* 0x000fe2000ff3e0ff */
[C---:B-----5:R-:W-:Y:S01]  /*0170*/  PRMT R7, R0.reuse, 0x8880, RZ ;  /* 0x0000888000077816 */ /* 0x060fe200000000ff */
[----:B------:R-:W-:Y:S01]  /*0180*/  IMAD.MOV.U32 R6, RZ, RZ, RZ ;  /* 0x000000ffff067224 */ /* 0x000fe200078e00ff */
[----:B------:R-:W-:Y:S01]  /*0190*/  LOP3.LUT R5, R0, 0xff, RZ, 0xc0, !PT ;  /* 0x000000ff00057812 */ /* 0x000fe200078ec0ff */
[----:B------:R-:W-:Y:S01]  /*01a0*/  UIADD3.X UR10, UPT, UPT, URZ, UR9, URZ, UP1, !UPT ;  /* 0x00000009ff0a7290 */ /* 0x000fe20008ffe4ff */
[----:B------:R-:W-:Y:S01]  /*01b0*/  PRMT R7, R7, 0x7710, RZ ;  /* 0x0000771007077816 */ /* 0x000fe200000000ff */
[----:B------:R-:W-:Y:S01]  /*01c0*/  IMAD.U32 R2, RZ, RZ, UR5 ;  /* 0x00000005ff027e24 */ /* 0x000fe2000f8e00ff */
[----:B------:R-:W-:Y:S01]  /*01d0*/  ULOP3.LUT UR4, UR6, 0x7ffffff8, URZ, 0xc0, !UPT ;  /* 0x7ffffff806047892 */ /* 0x000fe2000f8ec0ff */
[----:B------:R-:W-:Y:S02]  /*01e0*/  UMOV UR5, URZ ;  /* 0x000000ff00057c82 */ /* 0x000fe40008000000 */
[----:B------:R-:W-:-:S09]  /*01f0*/  IMAD.U32 R3, RZ, RZ, UR10 ;  /* 0x0000000aff037e24 */ /* 0x000fd2000f8e00ff */
.L_x_3:
[----:B------:R-:W2:Y:S04]  /*0200*/  LDG.E.U8 R14, desc[UR12][R2.64+-0x3] ;  /* 0xfffffd0c020e7981 */ /* 0x000ea8000c1e1100 */
[----:B------:R-:W3:Y:S04]  /*0210*/  LDG.E.U8 R16, desc[UR12][R2.64+-0x2] ;  /* 0xfffffe0c02107981 */ /* 0x000ee8000c1e1100 */
[----:B------:R-:W4:Y:S04]  /*0220*/  LDG.E.U8 R18, desc[UR12][R2.64+-0x1] ;  /* 0xffffff0c02127981 */ /* 0x000f28000c1e1100 */
[----:B------:R-:W5:Y:S04]  /*0230*/  LDG.E.U8 R20, desc[UR12][R2.64] ;  /* 0x0000000c02147981 */ /* 0x000f68000c1e1100 */
[----:B------:R-:W5:Y:S04]  /*0240*/  LDG.E.U8 R22, desc[UR12][R2.64+0x1] ;  /* 0x0000010c02167981 */ /* 0x000f68000c1e1100 */
[----:B------:R-:W5:Y:S04]  /*0250*/  LDG.E.U8 R12, desc[UR12][R2.64+0x2] ;  /* 0x0000020c020c7981 */ /* 0x000f68000c1e1100 */
[----:B------:R-:W5:Y:S04]  /*0260*/  LDG.E.U8 R10, desc[UR12][R2.64+0x3] ;  /* 0x0000030c020a7981 */ /* 0x000f68000c1e1100 */
[----:B------:R-:W5:Y:S01]  /*0270*/  LDG.E.U8 R8, desc[UR12][R2.64+0x4] ;  /* 0x0000040c02087981 */ /* 0x000f62000c1e1100 */
[----:B------:R-:W-:Y:S01]  /*0280*/  ISETP.LE.U32.AND P0, PT, R4, UR5, PT ;  /* 0x0000000504007c0c */ /* 0x000fe2000bf03070 */
[----:B------:R-:W-:Y:S01]  /*0290*/  UIADD3 UR10, UPT, UPT, UR5, 0x1, URZ ;  /* 0x00000001050a7890 */ /* 0x000fe2000fffe0ff */
[----:B------:R-:W-:Y:S01]  /*02a0*/  PRMT R9, R7, 0x9910, RZ ;  /* 0x0000991007097816 */ /* 0x000fe200000000ff */
[----:B------:R-:W-:-:S04]  /*02b0*/  UIADD3 UR11, UPT, UPT, UR5, 0x5, URZ ;  /* 0x00000005050b7890 */ /* 0x000fc8000fffe0ff */
[C---:B------:R-:W-:Y:S01]  /*02c0*/  ISETP.LE.U32.AND P1, PT, R4.reuse, UR10, PT ;  /* 0x0000000a04007c0c */ /* 0x040fe2000bf23070 */
[----:B------:R-:W-:Y:S01]  /*02d0*/  UIADD3 UR10, UPT, UPT, UR5, 0x2, URZ ;  /* 0x00000002050a7890 */ /* 0x000fe2000fffe0ff */
[----:B------:R-:W-:-:S05]  /*02e0*/  ISETP.LE.U32.AND P3, PT, R4, UR11, PT ;  /* 0x0000000b04007c0c */ /* 0x000fca000bf63070 */
[----:B------:R-:W-:Y:S01]  /*02f0*/  ISETP.LE.U32.AND P2, PT, R4, UR10, PT ;  /* 0x0000000a04007c0c */ /* 0x000fe2000bf43070 */
[----:B------:R-:W-:Y:S01]  /*0300*/  UIADD3 UR10, UPT, UPT, UR5, 0x3, URZ ;  /* 0x00000003050a7890 */ /* 0x000fe2000fffe0ff */
[C---:B--2---:R-:W-:Y:S02]  /*0310*/  PRMT R11, R14.reuse, 0x8880, RZ ;  /* 0x000088800e0b7816 */ /* 0x044fe400000000ff */
[-C--:B------:R-:W-:Y:S02]  /*0320*/  ISETP.EQ.AND P0, PT, R14, R5.reuse, !P0 ;  /* 0x000000050e00720c */ /* 0x080fe40004702270 */
[-C--:B---3--:R-:W-:Y:S01]  /*0330*/  ISETP.EQ.AND P1, PT, R16, R5.reuse, !P1 ;  /* 0x000000051000720c */ /* 0x088fe20004f22270 */
[----:B------:R-:W-:Y:S02]  /*0340*/  IMAD.MOV.U32 R14, RZ, RZ, R11 ;  /* 0x000000ffff0e7224 */ /* 0x000fe400078e000b */
[----:B------:R-:W-:Y:S01]  /*0350*/  VIADD R11, R6, 0x1 ;  /* 0x00000001060b7836 */ /* 0x000fe20000000000 */
[----:B----4-:R-:W-:-:S02]  /*0360*/  ISETP.EQ.AND P2, PT, R18, R5, !P2 ;  /* 0x000000051200720c */ /* 0x010fc40005742270 */
[----:B------:R-:W-:Y:S02]  /*0370*/  ISETP.LT.OR P0, PT, R14, R9, P0 ;  /* 0x000000090e00720c */ /* 0x000fe40000701670 */
[----:B------:R-:W-:-:S04]  /*0380*/  PRMT R14, R16, 0x8880, RZ ;  /* 0x00008880100e7816 */ /* 0x000fc800000000ff */
[----:B------:R-:W-:Y:S02]  /*0390*/  ISETP.LT.OR P1, PT, R14, R9, P1 ;  /* 0x000000090e00720c */ /* 0x000fe40000f21670 */
[----:B------:R-:W-:Y:S02]  /*03a0*/  PRMT R14, R18, 0x8880, RZ ;  /* 0x00008880120e7816 */ /* 0x000fe400000000ff */
[----:B-----5:R-:W-:Y:S02]  /*03b0*/  ISETP.EQ.AND P3, PT, R12, R5, !P3 ;  /* 0x000000050c00720c */ /* 0x020fe40005f62270 */
[----:B------:R-:W-:Y:S01]  /*03c0*/  ISETP.LT.OR P2, PT, R14, R9, P2 ;  /* 0x000000090e00720c */ /* 0x000fe20001741670 */
[----:B------:R-:W-:Y:S01]  /*03d0*/  @!P0 IMAD.MOV R11, RZ, RZ, R6 ;  /* 0x000000ffff0b8224 */ /* 0x000fe200078e0206 */
[----:B------:R-:W-:Y:S01]  /*03e0*/  ISETP.LE.U32.AND P0, PT, R4, UR10, PT ;  /* 0x0000000a04007c0c */ /* 0x000fe2000bf03070 */
[----:B------:R-:W-:Y:S01]  /*03f0*/  UIADD3 UR10, UPT, UPT, UR5, 0x4, URZ ;  /* 0x00000004050a7890 */ /* 0x000fe2000fffe0ff */
[C---:B------:R-:W-:Y:S01]  /*0400*/  PRMT R6, R20.reuse, 0x8880, RZ ;  /* 0x0000888014067816 */ /* 0x040fe200000000ff */
[----:B------:R-:W-:Y:S01]  /*0410*/  VIADD R13, R11, 0x1 ;  /* 0x000000010b0d7836 */ /* 0x000fe20000000000 */
[----:B------:R-:W-:Y:S01]  /*0420*/  ISETP.EQ.AND P0, PT, R20, R5, !P0 ;  /* 0x000000051400720c */ /* 0x000fe20004702270 */
[----:B------:R-:W-:Y:S01]  /*0430*/  @!P1 IMAD.MOV R13, RZ, RZ, R11 ;  /* 0x000000ffff0d9224 */ /* 0x000fe200078e020b */
[----:B------:R-:W-:-:S02]  /*0440*/  PRMT R11, R22, 0x8880, RZ ;  /* 0x00008880160b7816 */ /* 0x000fc400000000ff */
[----:B------:R-:W-:Y:S01]  /*0450*/  ISETP.LE.U32.AND P1, PT, R4, UR10, PT ;  /* 0x0000000a04007c0c */ /* 0x000fe2000bf23070 */
[----:B------:R-:W-:Y:S01]  /*0460*/  UIADD3 UR10, UPT, UPT, UR5, 0x6, URZ ;  /* 0x00000006050a7890 */ /* 0x000fe2000fffe0ff */
[----:B------:R-:W-:Y:S01]  /*0470*/  ISETP.LT.OR P0, PT, R6, R9, P0 ;  /* 0x000000090600720c */ /* 0x000fe20000701670 */
[----:B------:R-:W-:Y:S01]  /*0480*/  IMAD.MOV.U32 R6, RZ, RZ, R11 ;  /* 0x000000ffff067224 */ /* 0x000fe200078e000b */
[----:B------:R-:W-:Y:S01]  /*0490*/  ISETP.EQ.AND P1, PT, R22, R5, !P1 ;  /* 0x000000051600720c */ /* 0x000fe20004f22270 */
[----:B------:R-:W-:Y:S01]  /*04a0*/  VIADD R14, R13, 0x1 ;  /* 0x000000010d0e7836 */ /* 0x000fe20000000000 */
[----:B------:R-:W-:Y:S01]  /*04b0*/  PRMT R11, R12, 0x8880, RZ ;  /* 0x000088800c0b7816 */ /* 0x000fe200000000ff */
[----:B------:R-:W-:Y:S01]  /*04c0*/  @!P2 IMAD.MOV R14, RZ, RZ, R13 ;  /* 0x000000ffff0ea224 */ /* 0x000fe200078e020d */
[----:B------:R-:W-:Y:S02]  /*04d0*/  ISETP.LT.OR P1, PT, R6, R9, P1 ;  /* 0x000000090600720c */ /* 0x000fe40000f21670 */
[----:B------:R-:W-:Y:S01]  /*04e0*/  ISETP.LE.U32.AND P2, PT, R4, UR10, PT ;  /* 0x0000000a04007c0c */ /* 0x000fe2000bf43070 */
[----:B------:R-:W-:Y:S01]  /*04f0*/  IMAD.MOV.U32 R6, RZ, RZ, R11 ;  /* 0x000000ffff067224 */ /* 0x000fe200078e000b */
[----:B------:R-:W-:Y:S01]  /*0500*/  UIADD3 UR10, UPT, UPT, UR5, 0x7, URZ ;  /* 0x00000007050a7890 */ /* 0x000fe2000fffe0ff */
[----:B------:R-:W-:Y:S01]  /*0510*/  VIADD R12, R14, 0x1 ;  /* 0x000000010e0c7836 */ /* 0x000fe20000000000 */
[----:B------:R-:W-:Y:S01]  /*0520*/  ISETP.EQ.AND P2, PT, R10, R5, !P2 ;  /* 0x000000050a00720c */ /* 0x000fe20005742270 */
[----:B------:R-:W-:Y:S01]  /*0530*/  @!P0 IMAD.MOV R12, RZ, RZ, R14 ;  /* 0x000000ffff0c8224 */ /* 0x000fe200078e020e */
[----:B------:R-:W-:Y:S01]  /*0540*/  ISETP.LT.OR P0, PT, R6, R9, P3 ;  /* 0x000000090600720c */ /* 0x000fe20001f01670 */
[----:B------:R-:W-:Y:S01]  /*0550*/  UIADD3 UR5, UPT, UPT, UR5, 0x8, URZ ;  /* 0x0000000805057890 */ /* 0x000fe2000fffe0ff */
[----:B------:R-:W-:Y:S01]  /*0560*/  PRMT R6, R10, 0x8880, RZ ;  /* 0x000088800a067816 */ /* 0x000fe200000000ff */
[----:B------:R-:W-:-:S02]  /*0570*/  VIADD R10, R12, 0x1 ;  /* 0x000000010c0a7836 */ /* 0x000fc40000000000 */
[----:B------:R-:W-:Y:S01]  /*0580*/  @!P1 IMAD.MOV R10, RZ, RZ, R12 ;  /* 0x000000ffff0a9224 */ /* 0x000fe200078e020c */
[----:B------:R-:W-:Y:S01]  /*0590*/  ISETP.LT.OR P1, PT, R6, R9, P2 ;  /* 0x000000090600720c */ /* 0x000fe20001721670 */
[----:B------:R-:W-:Y:S01]  /*05a0*/  UISETP.NE.AND UP1, UPT, UR5, UR4, UPT ;  /* 0x000000040500728c */ /* 0x000fe2000bf25270 */
[----:B------:R-:W-:Y:S01]  /*05b0*/  ISETP.LE.U32.AND P2, PT, R4, UR10, PT ;  /* 0x0000000a04007c0c */ /* 0x000fe2000bf43070 */
[----:B------:R-:W-:Y:S01]  /*05c0*/  VIADD R11, R10, 0x1 ;  /* 0x000000010a0b7836 */ /* 0x000fe20000000000 */
[C---:B------:R-:W-:Y:S02]  /*05d0*/  PRMT R6, R8.reuse, 0x8880, RZ ;  /* 0x0000888008067816 */ /* 0x040fe400000000ff */
[----:B------:R-:W-:Y:S01]  /*05e0*/  ISETP.EQ.AND P2, PT, R8, R5, !P2 ;  /* 0x000000050800720c */ /* 0x000fe20005742270 */
[----:B------:R-:W-:Y:S01]  /*05f0*/  @!P0 IMAD.MOV R11, RZ, RZ, R10 ;  /* 0x000000ffff0b8224 */ /* 0x000fe200078e020a */
[----:B------:R-:W-:Y:S02]  /*0600*/  IADD3 R2, P0, PT, R2, 0x8, RZ ;  /* 0x0000000802027810 */ /* 0x000fe40007f1e0ff */
[----:B------:R-:W-:Y:S01]  /*0610*/  ISETP.LT.OR P2, PT, R6, R9, P2 ;  /* 0x000000090600720c */ /* 0x000fe20001741670 */
[----:B------:R-:W-:-:S02]  /*0620*/  VIADD R8, R11, 0x1 ;  /* 0x000000010b087836 */ /* 0x000fc40000000000 */
[----:B------:R-:W-:Y:S02]  /*0630*/  @!P1 IMAD.MOV R8, RZ, RZ, R11 ;  /* 0x000000ffff089224 */ /* 0x000fe400078e020b */
[----:B------:R-:W-:Y:S02]  /*0640*/  IMAD.X R3, RZ, RZ, R3, P0 ;  /* 0x000000ffff037224 */ /* 0x000fe400000e0603 */
[----:B------:R-:W-:-:S06]  /*0650*/  VIADD R6, R8, 0x1 ;  /* 0x0000000108067836 */ /* 0x000fcc0000000000 */
[----:B------:R-:W-:Y:S01]  /*0660*/  @!P2 IMAD.MOV R6, RZ, RZ, R8 ;  /* 0x000000ffff06a224 */ /* 0x000fe200078e0208 */
[----:B------:R-:W-:Y:S06]  /*0670*/  BRA.U UP1, `(.L_x_3) ;  /* 0xfffffff901e07547 */ /* 0x000fec000b83ffff */
.L_x_2:
[----:B------:R-:W-:Y:S05]  /*0680*/  BRA.U !UP0, `(.L_x_4) ;  /* 0x0000000508607547 */ /* 0x000fea000b800000 */
[----:B------:R-:W-:Y:S02]  /*0690*/  UISETP.GE.U32.AND UP1, UPT, UR7, 0x4, UPT ;  /* 0x000000040700788c */ /* 0x000fe4000bf26070 */
[----:B------:R-:W-:-:S04]  /*06a0*/  ULOP3.LUT UR10, UR6, 0x3, URZ, 0xc0, !UPT ;  /* 0x00000003060a7892 */ /* 0x000fc8000f8ec0ff */
[----:B------:R-:W-:-:S03]  /*06b0*/  UISETP.NE.AND UP0, UPT, UR10, URZ, UPT ;  /* 0x000000ff0a00728c */ /* 0x000fc6000bf05270 */
[----:B------:R-:W-:Y:S08]  /*06c0*/  BRA.U !UP1, `(.L_x_5) ;  /* 0x0000000109a07547 */ /* 0x000ff0000b800000 */
[----:B------:R-:W-:-:S04]  /*06d0*/  UIADD3 UR5, UP1, UPT, UR4, UR8, URZ ;  /* 0x0000000804057290 */ /* 0x000fc8000ff3e0ff */
[----:B------:R-:W-:Y:S02]  /*06e0*/  UIADD3.X UR7, UPT, UPT, URZ, UR9, URZ, UP1, !UPT ;  /* 0x00000009ff077290 */ /* 0x000fe40008ffe4ff */
[----:B------:R-:W-:-:S04]  /*06f0*/  IMAD.U32 R2, RZ, RZ, UR5 ;  /* 0x00000005ff027e24 */ /* 0x000fc8000f8e00ff */
[----:B------:R-:W-:-:S05]  /*0700*/  IMAD.U32 R3, RZ, RZ, UR7 ;  /* 0x00000007ff037e24 */ /* 0x000fca000f8e00ff */
[----:B------:R-:W2:Y:S04]  /*0710*/  LDG.E.U8 R5, desc[UR12][R2.64] ;  /* 0x0000000c02057981 */ /* 0x000ea8000c1e1100 */
[----:B------:R-:W3:Y:S04]  /*0720*/  LDG.E.U8 R7, desc[UR12][R2.64+0x1] ;  /* 0x0000010c02077981 */ /* 0x000ee8000c1e1100 */
[----:B------:R-:W4:Y:S04]  /*0730*/  LDG.E.U8 R8, desc[UR12][R2.64+0x2] ;  /* 0x0000020c02087981 */ /* 0x000f28000c1e1100 */
[----:B------:R0:W4:Y:S01]  /*0740*/  LDG.E.U8 R9, desc[UR12][R2.64+0x3] ;  /* 0x0000030c02097981 */ /* 0x000122000c1e1100 */
[----:B------:R-:W-:Y:S01]  /*0750*/  ISETP.LE.U32.AND P1, PT, R4, UR4, PT ;  /* 0x0000000404007c0c */ /* 0x000fe2000bf23070 */
[----:B------:R-:W-:Y:S01]  /*0760*/  UIADD3 UR5, UPT, UPT, UR4, 0x1, URZ ;  /* 0x0000000104057890 */ /* 0x000fe2000fffe0ff */
[C---:B-----5:R-:W-:Y:S01]  /*0770*/  LOP3.LUT R12, R0.reuse, 0xff, RZ, 0xc0, !PT ;  /* 0x000000ff000c7812 */ /* 0x060fe200078ec0ff */
[----:B------:R-:W-:Y:S01]  /*0780*/  UIADD3 UR7, UPT, UPT, UR4, 0x2, URZ ;  /* 0x0000000204077890 */ /* 0x000fe2000fffe0ff */
[----:B------:R-:W-:-:S03]  /*0790*/  PRMT R10, R0, 0x8880, RZ ;  /* 0x00008880000a7816 */ /* 0x000fc600000000ff */
[C---:B------:R-:W-:Y:S01]  /*07a0*/  ISETP.LE.U32.AND P0, PT, R4.reuse, UR5, PT ;  /* 0x0000000504007c0c */ /* 0x040fe2000bf03070 */
[----:B------:R-:W-:Y:S01]  /*07b0*/  UIADD3 UR5, UPT, UPT, UR4, 0x3, URZ ;  /* 0x0000000304057890 */ /* 0x000fe2000fffe0ff */
[----:B------:R-:W-:Y:S01]  /*07c0*/  ISETP.LE.U32.AND P2, PT, R4, UR7, PT ;  /* 0x0000000704007c0c */ /* 0x000fe2000bf43070 */
[----:B0-----:R-:W-:Y:S01]  /*07d0*/  VIADD R3, R6, 0x1 ;  /* 0x0000000106037836 */ /* 0x001fe20000000000 */
[----:B------:R-:W-:Y:S01]  /*07e0*/  UIADD3 UR4, UPT, UPT, UR4, 0x4, URZ ;  /* 0x0000000404047890 */ /* 0x000fe2000fffe0ff */
[C---:B--2---:R-:W-:Y:S02]  /*07f0*/  PRMT R11, R5.reuse, 0x8880, RZ ;  /* 0x00008880050b7816 */ /* 0x044fe400000000ff */
[-C--:B------:R-:W-:Y:S01]  /*0800*/  ISETP.EQ.AND P1, PT, R5, R12.reuse, !P1 ;  /* 0x0000000c0500720c */ /* 0x080fe20004f22270 */
[----:B------:R-:W-:Y:S01]  /*0810*/  IMAD.MOV.U32 R5, RZ, RZ, R10 ;  /* 0x000000ffff057224 */ /* 0x000fe200078e000a */
[C---:B---3--:R-:W-:Y:S01]  /*0820*/  PRMT R2, R7.reuse, 0x8880, RZ ;  /* 0x0000888007027816 */ /* 0x048fe200000000ff */
[----:B------:R-:W-:Y:S01]  /*0830*/  IMAD.MOV.U32 R10, RZ, RZ, R11 ;  /* 0x000000ffff0a7224 */ /* 0x000fe200078e000b */
[----:B------:R-:W-:-:S02]  /*0840*/  ISETP.EQ.AND P0, PT, R7, R12, !P0 ;  /* 0x0000000c0700720c */ /* 0x000fc40004702270 */
[----:B----4-:R-:W-:Y:S02]  /*0850*/  ISETP.EQ.AND P2, PT, R8, R12, !P2 ;  /* 0x0000000c0800720c */ /* 0x010fe40005742270 */
[-C--:B------:R-:W-:Y:S02]  /*0860*/  ISETP.LT.OR P1, PT, R10, R5.reuse, P1 ;  /* 0x000000050a00720c */ /* 0x080fe40000f21670 */
[----:B------:R-:W-:Y:S02]  /*0870*/  ISETP.LT.OR P0, PT, R2, R5, P0 ;  /* 0x000000050200720c */ /* 0x000fe40000701670 */
[----:B------:R-:W-:-:S09]  /*0880*/  PRMT R2, R8, 0x8880, RZ ;  /* 0x0000888008027816 */ /* 0x000fd200000000ff */
[----:B------:R-:W-:Y:S01]  /*0890*/  @!P1 IMAD.MOV R3, RZ, RZ, R6 ;  /* 0x000000ffff039224 */ /* 0x000fe200078e0206 */
[----:B------:R-:W-:Y:S02]  /*08a0*/  ISETP.LT.OR P1, PT, R2, R5, P2 ;  /* 0x000000050200720c */ /* 0x000fe40001721670 */
[----:B------:R-:W-:Y:S01]  /*08b0*/  ISETP.LE.U32.AND P2, PT, R4, UR5, PT ;  /* 0x0000000504007c0c */ /* 0x000fe2000bf43070 */
[----:B------:R-:W-:Y:S01]  /*08c0*/  VIADD R6, R3, 0x1 ;  /* 0x0000000103067836 */ /* 0x000fe20000000000 */
[C---:B------:R-:W-:Y:S01]  /*08d0*/  PRMT R2, R9.reuse, 0x8880, RZ ;  /* 0x0000888009027816 */ /* 0x040fe200000000ff */
[----:B------:R-:W-:Y:S01]  /*08e0*/  @!P0 IMAD.MOV R6, RZ, RZ, R3 ;  /* 0x000000ffff068224 */ /* 0x000fe200078e0203 */
[----:B------:R-:W-:-:S04]  /*08f0*/  ISETP.EQ.AND P2, PT, R9, R12, !P2 ;  /* 0x0000000c0900720c */ /* 0x000fc80005742270 */
[----:B------:R-:W-:Y:S01]  /*0900*/  ISETP.LT.OR P2, PT, R2, R5, P2 ;  /* 0x000000050200720c */ /* 0x000fe20001741670 */
[----:B------:R-:W-:Y:S02]  /*0910*/  VIADD R2, R6, 0x1 ;  /* 0x0000000106027836 */ /* 0x000fe40000000000 */
[----:B------:R-:W-:-:S04]  /*0920*/  @!P1 IMAD.MOV R2, RZ, RZ, R6 ;  /* 0x000000ffff029224 */ /* 0x000fc800078e0206 */
[----:B------:R-:W-:-:S06]  /*0930*/  VIADD R6, R2, 0x1 ;  /* 0x0000000102067836 */ /* 0x000fcc0000000000 */
[----:B------:R-:W-:-:S07]  /*0940*/  @!P2 IMAD.MOV R6, RZ, RZ, R2 ;  /* 0x000000ffff06a224 */ /* 0x000fce00078e0202 */
.L_x_5:
[----:B------:R-:W-:Y:S05]  /*0950*/  BRA.U !UP0, `(.L_x_4) ;  /* 0x0000000108ac7547 */ /* 0x000fea000b800000 */
[----:B------:R-:W-:Y:S02]  /*0960*/  UISETP.NE.AND UP1, UPT, UR10, 0x1, UPT ;  /* 0x000000010a00788c */ /* 0x000fe4000bf25270 */
[----:B------:R-:W-:-:S04]  /*0970*/  ULOP3.LUT UR5, UR6, 0x1, URZ, 0xc0, !UPT ;  /* 0x0000000106057892 */ /* 0x000fc8000f8ec0ff */
[----:B------:R-:W-:-:S03]  /*0980*/  UISETP.NE.U32.AND UP0, UPT, UR5, 0x1, UPT ;  /* 0x000000010500788c */ /* 0x000fc6000bf05070 */
[----:B------:R-:W-:Y:S08]  /*0990*/  BRA.U !UP1, `(.L_x_6) ;  /* 0x0000000109607547 */ /* 0x000ff0000b800000 */
[----:B------:R-:W-:-:S04]  /*09a0*/  UIADD3 UR5, UP1, UPT, UR4, UR8, URZ ;  /* 0x0000000804057290 */ /* 0x000fc8000ff3e0ff */
[----:B------:R-:W-:Y:S02]  /*09b0*/  UIADD3.X UR6, UPT, UPT, URZ, UR9, URZ, UP1, !UPT ;  /* 0x00000009ff067290 */ /* 0x000fe40008ffe4ff */
[----:B------:R-:W-:-:S04]  /*09c0*/  IMAD.U32 R2, RZ, RZ, UR5 ;  /* 0x00000005ff027e24 */ /* 0x000fc8000f8e00ff */
[----:B------:R-:W-:-:S05]  /*09d0*/  IMAD.U32 R3, RZ, RZ, UR6 ;  /* 0x00000006ff037e24 */ /* 0x000fca000f8e00ff */
[----:B------:R-:W2:Y:S04]  /*09e0*/  LDG.E.U8 R5, desc[UR12][R2.64] ;  /* 0x0000000c02057981 */ /* 0x000ea8000c1e1100 */
[----:B------:R-:W3:Y:S01]  /*09f0*/  LDG.E.U8 R7, desc[UR12][R2.64+0x1] ;  /* 0x0000010c02077981 */ /* 0x000ee2000c1e1100 */
[----:B------:R-:W-:Y:S01]  /*0a00*/  ISETP.LE.U32.AND P0, PT, R4, UR4, PT ;  /* 0x0000000404007c0c */ /* 0x000fe2000bf03070 */
[----:B------:R-:W-:Y:S01]  /*0a10*/  UIADD3 UR5, UPT, UPT, UR4, 0x1, URZ ;  /* 0x0000000104057890 */ /* 0x000fe2000fffe0ff */
[C---:B-----5:R-:W-:Y:S01]  /*0a20*/  LOP3.LUT R10, R0.reuse, 0xff, RZ, 0xc0, !PT ;  /* 0x000000ff000a7812 */ /* 0x060fe200078ec0ff */
[----:B------:R-:W-:Y:S01]  /*0a30*/  UIADD3 UR4, UPT, UPT, UR4, 0x2, URZ ;  /* 0x0000000204047890 */ /* 0x000fe2000fffe0ff */
[----:B------:R-:W-:-:S03]  /*0a40*/  PRMT R8, R0, 0x8880, RZ ;  /* 0x0000888000087816 */ /* 0x000fc600000000ff */
[----:B------:R-:W-:Y:S02]  /*0a50*/  ISETP.LE.U32.AND P1, PT, R4, UR5, PT ;  /* 0x0000000504007c0c */ /* 0x000fe4000bf23070 */
[C---:B--2---:R-:W-:Y:S02]  /*0a60*/  PRMT R9, R5.reuse, 0x8880, RZ ;  /* 0x0000888005097816 */ /* 0x044fe400000000ff */
[-C--:B------:R-:W-:Y:S01]  /*0a70*/  ISETP.EQ.AND P0, PT, R5, R10.reuse, !P0 ;  /* 0x0000000a0500720c */ /* 0x080fe20004702270 */
[----:B------:R-:W-:Y:S01]  /*0a80*/  IMAD.MOV.U32 R5, RZ, RZ, R8 ;  /* 0x000000ffff057224 */ /* 0x000fe200078e0008 */
[C---:B---3--:R-:W-:Y:S01]  /*0a90*/  PRMT R2, R7.reuse, 0x8880, RZ ;  /* 0x0000888007027816 */ /* 0x048fe200000000ff */
[----:B------:R-:W-:Y:S01]  /*0aa0*/  IMAD.MOV.U32 R8, RZ, RZ, R9 ;  /* 0x000000ffff087224 */ /* 0x000fe200078e0009 */
[----:B------:R-:W-:-:S04]  /*0ab0*/  ISETP.EQ.AND P1, PT, R7, R10, !P1 ;  /* 0x0000000a0700720c */ /* 0x000fc80004f22270 */
[-C--:B------:R-:W-:Y:S02]  /*0ac0*/  ISETP.LT.OR P0, PT, R8, R5.reuse, P0 ;  /* 0x000000050800720c */ /* 0x080fe40000701670 */
[----:B------:R-:W-:Y:S01]  /*0ad0*/  ISETP.LT.OR P1, PT, R2, R5, P1 ;  /* 0x000000050200720c */ /* 0x000fe20000f21670 */
[----:B------:R-:W-:-:S10]  /*0ae0*/  VIADD R2, R6, 0x1 ;  /* 0x0000000106027836 */ /* 0x000fd40000000000 */
[----:B------:R-:W-:-:S04]  /*0af0*/  @!P0 IMAD.MOV R2, RZ, RZ, R6 ;  /* 0x000000ffff028224 */ /* 0x000fc800078e0206 */
[----:B------:R-:W-:Y:S02]  /*0b00*/  VIADD R6, R2, 0x1 ;  /* 0x0000000102067836 */ /* 0x000fe40000000000 */
[----:B------:R-:W-:-:S07]  /*0b10*/  @!P1 IMAD.MOV R6, RZ, RZ, R2 ;  /* 0x000000ffff069224 */ /* 0x000fce00078e0202 */
.L_x_6:
[----:B------:R-:W-:Y:S05]  /*0b20*/  BRA.U UP0, `(.L_x_4) ;  /* 0x0000000100387547 */ /* 0x000fea000b800000 */
[----:B------:R-:W-:-:S04]  /*0b30*/  UIADD3 UR5, UP0, UPT, UR4, UR8, URZ ;  /* 0x0000000804057290 */ /* 0x000fc8000ff1e0ff */
[----:B------:R-:W-:Y:S02]  /*0b40*/  UIADD3.X UR6, UPT, UPT, URZ, UR9, URZ, UP0, !UPT ;  /* 0x00000009ff067290 */ /* 0x000fe400087fe4ff */
[----:B------:R-:W-:-:S04]  /*0b50*/  IMAD.U32 R2, RZ, RZ, UR5 ;  /* 0x00000005ff027e24 */ /* 0x000fc8000f8e00ff */
[----:B------:R-:W-:-:S05]  /*0b60*/  IMAD.U32 R3, RZ, RZ, UR6 ;  /* 0x00000006ff037e24 */ /* 0x000fca000f8e00ff */
[----:B------:R-:W2:Y:S01]  /*0b70*/  LDG.E.U8 R2, desc[UR12][R2.64] ;  /* 0x0000000c02027981 */ /* 0x000ea2000c1e1100 */
[----:B------:R-:W-:Y:S02]  /*0b80*/  ISETP.LE.U32.AND P0, PT, R4, UR4, PT ;  /* 0x0000000404007c0c */ /* 0x000fe4000bf03070 */
[C---:B-----5:R-:W-:Y:S02]  /*0b90*/  LOP3.LUT R7, R0.reuse, 0xff, RZ, 0xc0, !PT ;  /* 0x000000ff00077812 */ /* 0x060fe400078ec0ff */
[----:B------:R-:W-:Y:S02]  /*0ba0*/  PRMT R5, R0, 0x8880, RZ ;  /* 0x0000888000057816 */ /* 0x000fe400000000ff */
[C---:B--2---:R-:W-:Y:S02]  /*0bb0*/  PRMT R4, R2.reuse, 0x8880, RZ ;  /* 0x0000888002047816 */ /* 0x044fe400000000ff */
[----:B------:R-:W-:-:S04]  /*0bc0*/  ISETP.EQ.AND P0, PT, R2, R7, !P0 ;  /* 0x000000070200720c */ /* 0x000fc80004702270 */
[----:B------:R-:W-:Y:S01]  /*0bd0*/  ISETP.LT.OR P0, PT, R4, R5, P0 ;  /* 0x000000050400720c */ /* 0x000fe20000701670 */
[----:B------:R-:W-:-:S12]  /*0be0*/  VIADD R4, R6, 0x1 ;  /* 0x0000000106047836 */ /* 0x000fd80000000000 */
[----:B------:R-:W-:-:S04]  /*0bf0*/  @!P0 IMAD.MOV R4, RZ, RZ, R6 ;  /* 0x000000ffff048224 */ /* 0x000fc800078e0206 */
[----:B------:R-:W-:-:S07]  /*0c00*/  IMAD.MOV.U32 R6, RZ, RZ, R4 ;  /* 0x000000ffff067224 */ /* 0x000fce00078e0004 */
.L_x_4:
[----:B------:R-:W-:-:S07]  /*0c10*/  IMAD.MOV.U32 R7, RZ, RZ, RZ ;  /* 0x000000ffff077224 */ /* 0x000fce00078e00ff */
.L_x_1:
[----:B------:R-:W1:Y:S02]  /*0c20*/  LDCU.64 UR4, c[0x0][0x390] ;  /* 0x00007200ff0477ac */ /* 0x000e640008000a00 */
[----:B-1----:R-:W-:-:S04]  /*0c30*/  IADD3 R2, P0, PT, R6, UR4, RZ ;  /* 0x0000000406027c10 */ /* 0x002fc8000ff1e0ff */
[----:B------:R-:W-:-:S05]  /*0c40*/  IADD3.X R3, PT, PT, R7, UR5, RZ, P0, !PT ;  /* 0x0000000507037c10 */ /* 0x000fca00087fe4ff */
[----:B-----5:R-:W-:Y:S01]  /*0c50*/  STG.E.U8 desc[UR12][R2.64], R0 ;  /* 0x0000000002007986 */ /* 0x020fe2000c10110c */
[----:B------:R-:W-:Y:S05]  /*0c60*/  EXIT ;  /* 0x000000000000794d */ /* 0x000fea0003800000 */
.L_x_7:
[----:B------:R-:W-:-:S00]  /*0c70*/  BRA `(.L_x_7) ;  /* 0xfffffffc00fc7947 */ /* 0x000fc0000383ffff */
[----:B------:R-:W-:-:S00]  /*0c80*/  NOP ;  /* 0x0000000000007918 */ /* 0x000fc00000000000 */
[----:B------:R-:W-:-:S00]  /*0c90*/  NOP ;  /* 0x0000000000007918 */ /* 0x000fc00000000000 */
[----:B------:R-:W-:-:S00]  /*0ca0*/  NOP ;  /* 0x0000000000007918 */ /* 0x000fc00000000000 */
[----:B------:R-:W-:-:S00]  /*0cb0*/  NOP ;  /* 0x0000000000007918 */ /* 0x000fc00000000000 */
[----:B------:R-:W-:-:S00]  /*0cc0*/  NOP ;  /* 0x0000000000007918 */ /* 0x000fc00000000000 */
[----:B------:R-:W-:-:S00]  /*0cd0*/  NOP ;  /* 0x0000000000007918 */ /* 0x000fc00000000000 */
[----:B------:R-:W-:-:S00]  /*0ce0*/  NOP ;  /* 0x0000000000007918 */ /* 0x000fc00000000000 */
[----:B------:R-:W-:-:S00]  /*0cf0*/  NOP ;  /* 0x0000000000007918 */ /* 0x000fc00000000000 */
.L_x_8:


//--------------------- .nv.shared.reserved.0     --------------------------
	.section	.nv.shared.reserved.0,"aw",@nobits
	.weak		__nv_reservedSMEM_offset_0_alias
	.size		__nv_reservedSMEM_offset_0_alias, 0, 64
	.other		__nv_reservedSMEM_offset_0_alias,@"STO_CUDA_RESERVED_SHARED STV_DEFAULT"
__nv_reservedSMEM_offset_0_alias:
	.zero		0
	.zero		64


//--------------------- .nv.constant0._Z4sortPciS_ --------------------------
	.section	.nv.constant0._Z4sortPciS_,"a",@progbits
	.sectionflags	@""
	.align	4
.nv.constant0._Z4sortPciS_:
	.zero		920


//--------------------- SYMBOLS --------------------------

	.type		.nv.reservedSmem.offset0,@object
	.size		.nv.reservedSmem.offset0,0x4
